	.headerflags	@"EF_CUDA_TEXMODE_UNIFIED EF_CUDA_64BIT_ADDRESS EF_CUDA_ACCELERATORS EF_CUDA_SM90 EF_CUDA_VIRTUAL_SM(EF_CUDA_SM90)"
	.elftype	@"ET_EXEC"


//--------------------- .nv.info                  --------------------------
	.section	.nv.info,"",@"SHT_CUDA_INFO"
	.align	4


	//----- nvinfo : EIATTR_REGCOUNT
	.align		4
        /*0000*/ 	.byte	0x04, 0x2f
        /*0002*/ 	.short	(.L_1 - .L_0)
	.align		4
.L_0:
        /*0004*/ 	.word	index@(triton_poi_fused_clone_0)
        /*0008*/ 	.word	0x00000010


	//----- nvinfo : EIATTR_MIN_STACK_SIZE
	.align		4
.L_1:
        /*000c*/ 	.byte	0x04, 0x12
        /*000e*/ 	.short	(.L_3 - .L_2)
	.align		4
.L_2:
        /*0010*/ 	.word	index@(triton_poi_fused_clone_0)
        /*0014*/ 	.word	0x00000000


	//----- nvinfo : EIATTR_FRAME_SIZE
	.align		4
.L_3:
        /*0018*/ 	.byte	0x04, 0x11
        /*001a*/ 	.short	(.L_5 - .L_4)
	.align		4
.L_4:
        /*001c*/ 	.word	index@(triton_poi_fused_clone_0)
        /*0020*/ 	.word	0x00000000


	//----- nvinfo : EIATTR_MIN_STACK_SIZE
	.align		4
.L_5:
        /*0024*/ 	.byte	0x04, 0x12
        /*0026*/ 	.short	(.L_7 - .L_6)
	.align		4
.L_6:
        /*0028*/ 	.word	index@(triton_poi_fused_clone_0)
        /*002c*/ 	.word	0x00000000
.L_7:


//--------------------- .nv.info.triton_poi_fused_clone_0 --------------------------
	.section	.nv.info.triton_poi_fused_clone_0,"",@"SHT_CUDA_INFO"
	.sectionflags	@""
	.align	4


	//----- nvinfo : EIATTR_CUDA_API_VERSION
	.align		4
        /*0000*/ 	.byte	0x04, 0x37
        /*0002*/ 	.short	(.L_9 - .L_8)
.L_8:
        /*0004*/ 	.word	0x0000007c


	//----- nvinfo : EIATTR_KPARAM_INFO
	.align		4
.L_9:
        /*0008*/ 	.byte	0x04, 0x17
        /*000a*/ 	.short	(.L_11 - .L_10)
.L_10:
        /*000c*/ 	.word	0x00000000
        /*0010*/ 	.short	0x0004
        /*0012*/ 	.short	0x001c
        /*0014*/ 	.byte	0x00, 0xf0, 0x11, 0x00


	//----- nvinfo : EIATTR_KPARAM_INFO
	.align		4
.L_11:
        /*0018*/ 	.byte	0x04, 0x17
        /*001a*/ 	.short	(.L_13 - .L_12)
.L_12:
        /*001c*/ 	.word	0x00000000
        /*0020*/ 	.short	0x0003
        /*0022*/ 	.short	0x0018
        /*0024*/ 	.byte	0x00, 0xf0, 0x11, 0x00


	//----- nvinfo : EIATTR_KPARAM_INFO
	.align		4
.L_13:
        /*0028*/ 	.byte	0x04, 0x17
        /*002a*/ 	.short	(.L_15 - .L_14)
.L_14:
        /*002c*/ 	.word	0x00000000
        /*0030*/ 	.short	0x0002
        /*0032*/ 	.short	0x0010
        /*0034*/ 	.byte	0x00, 0xf4, 0x21, 0x00


	//----- nvinfo : EIATTR_KPARAM_INFO
	.align		4
.L_15:
        /*0038*/ 	.byte	0x04, 0x17
        /*003a*/ 	.short	(.L_17 - .L_16)
.L_16:
        /*003c*/ 	.word	0x00000000
        /*0040*/ 	.short	0x0001
        /*0042*/ 	.short	0x0008
        /*0044*/ 	.byte	0x00, 0xf4, 0x21, 0x00


	//----- nvinfo : EIATTR_KPARAM_INFO
	.align		4
.L_17:
        /*0048*/ 	.byte	0x04, 0x17
        /*004a*/ 	.short	(.L_19 - .L_18)
.L_18:
        /*004c*/ 	.word	0x00000000
        /*0050*/ 	.short	0x0000
        /*0052*/ 	.short	0x0000
        /*0054*/ 	.byte	0x00, 0xf4, 0x21, 0x00


	//----- nvinfo : EIATTR_SPARSE_MMA_MASK
	.align		4
.L_19:
        /*0058*/ 	.byte	0x03, 0x50
        /*005a*/ 	.short	0x0000


	//----- nvinfo : EIATTR_MAXREG_COUNT
	.align		4
        /*005c*/ 	.byte	0x03, 0x1b
        /*005e*/ 	.short	0x00ff


	//----- nvinfo : EIATTR_EXIT_INSTR_OFFSETS
	.align		4
        /*0060*/ 	.byte	0x04, 0x1c
        /*0062*/ 	.short	(.L_21 - .L_20)


	//   ....[0]....
.L_20:
        /*0064*/ 	.word	0x00000340


	//   ....[1]....
        /*0068*/ 	.word	0x00000360


	//----- nvinfo : EIATTR_REQNTID
	.align		4
.L_21:
        /*006c*/ 	.byte	0x04, 0x10
        /*006e*/ 	.short	(.L_23 - .L_22)
.L_22:
        /*0070*/ 	.word	0x00000020
        /*0074*/ 	.word	0x00000001
        /*0078*/ 	.word	0x00000001


	//----- nvinfo : EIATTR_CBANK_PARAM_SIZE
	.align		4
.L_23:
        /*007c*/ 	.byte	0x03, 0x19
        /*007e*/ 	.short	0x0020


	//----- nvinfo : EIATTR_PARAM_CBANK
	.align		4
        /*0080*/ 	.byte	0x04, 0x0a
        /*0082*/ 	.short	(.L_25 - .L_24)
	.align		4
.L_24:
        /*0084*/ 	.word	index@(.nv.constant0.triton_poi_fused_clone_0)
        /*0088*/ 	.short	0x0210
        /*008a*/ 	.short	0x0020


	//----- nvinfo : EIATTR_SW_WAR
	.align		4
.L_25:
        /*008c*/ 	.byte	0x04, 0x36
        /*008e*/ 	.short	(.L_27 - .L_26)
.L_26:
        /*0090*/ 	.word	0x00000008
.L_27:


//--------------------- .nv.callgraph             --------------------------
	.section	.nv.callgraph,"",@"SHT_CUDA_CALLGRAPH"
	.align	4
	.sectionentsize	8
	.align		4
        /*0000*/ 	.word	0x00000000
	.align		4
        /*0004*/ 	.word	0xffffffff
	.align		4
        /*0008*/ 	.word	0x00000000
	.align		4
        /*000c*/ 	.word	0xfffffffe
	.align		4
        /*0010*/ 	.word	0x00000000
	.align		4
        /*0014*/ 	.word	0xfffffffd
	.align		4
        /*0018*/ 	.word	0x00000000
	.align		4
        /*001c*/ 	.word	0xfffffffc


//--------------------- .text.triton_poi_fused_clone_0 --------------------------
	.section	.text.triton_poi_fused_clone_0,"ax",@progbits
	.sectionflags	@"SHF_BARRIERS=1"
	.align	128
        .global         triton_poi_fused_clone_0
        .type           triton_poi_fused_clone_0,@function
        .size           triton_poi_fused_clone_0,(.L_x_1 - triton_poi_fused_clone_0)
        .other          triton_poi_fused_clone_0,@"STO_CUDA_ENTRY STV_DEFAULT"
triton_poi_fused_clone_0:
.text.triton_poi_fused_clone_0:
[----:B------:R-:W0:Y:S02]  /*0000*/  LDC R1, c[0x0][0x28] ;  /* 0x00000a00ff017b82 */ /* 0x000e240000000800 */
[----:B------:R-:W1:Y:S01]  /*0010*/  S2R R0, SR_CTAID.Y ;  /* 0x0000000000007919 */ /* 0x000e620000002600 */
[----:B------:R-:W2:Y:S01]  /*0020*/  LDC.64 R2, c[0x0][0x210] ;  /* 0x00008400ff027b82 */ /* 0x000ea20000000a00 */
[----:B------:R-:W-:Y:S01]  /*0030*/  ULDC.64 UR6, c[0x0][0x208] ;  /* 0x0000820000067ab9 */ /* 0x000fe20000000a00 */
[----:B------:R-:W3:Y:S01]  /*0040*/  S2R R13, SR_TID.X ;  /* 0x00000000000d7919 */ /* 0x000ee20000002100 */
[----:B------:R-:W4:Y:S01]  /*0050*/  S2R R6, SR_CTAID.X ;  /* 0x0000000000067919 */ /* 0x000f220000002500 */
[----:B-1----:R-:W-:Y:S01]  /*0060*/  IMAD.SHL.U32 R0, R0, 0x8, RZ ;  /* 0x0000000800007824 */ /* 0x002fe200078e00ff */
[----:B---3--:R-:W-:-:S04]  /*0070*/  SHF.R.U32.HI R7, RZ, 0x3, R13 ;  /* 0x00000003ff077819 */ /* 0x008fc8000001160d */
[----:B------:R-:W-:Y:S01]  /*0080*/  LOP3.LUT R4, R0, 0x7, R13, 0xf8, !PT ;  /* 0x0000000700047812 */ /* 0x000fe200078ef80d */
[----:B----4-:R-:W-:-:S03]  /*0090*/  IMAD.SHL.U32 R6, R6, 0x4, RZ ;  /* 0x0000000406067824 */ /* 0x010fc600078e00ff */
[----:B------:R-:W-:-:S04]  /*00a0*/  SHF.R.S32.HI R5, RZ, 0x1f, R4 ;  /* 0x0000001fff057819 */ /* 0x000fc80000011404 */
[----:B------:R-:W-:Y:S02]  /*00b0*/  LEA.HI R8, R5, R4, RZ, 0x2 ;  /* 0x0000000405087211 */ /* 0x000fe400078f10ff */
[----:B------:R-:W-:Y:S02]  /*00c0*/  SGXT.U32 R5, R7, 0x2 ;  /* 0x000000020705781a */ /* 0x000fe40000000000 */
[C---:B------:R-:W-:Y:S01]  /*00d0*/  LOP3.LUT R9, R8.reuse, 0xfffffffc, RZ, 0xc0, !PT ;  /* 0xfffffffc08097812 */ /* 0x040fe200078ec0ff */
[----:B------:R-:W-:Y:S01]  /*00e0*/  IMAD.SHL.U32 R8, R8, 0x4, RZ ;  /* 0x0000000408087824 */ /* 0x000fe200078e00ff */
[----:B------:R-:W-:-:S03]  /*00f0*/  LOP3.LUT R7, R6, R5, RZ, 0xfc, !PT ;  /* 0x0000000506077212 */ /* 0x000fc600078efcff */
[----:B------:R-:W-:Y:S01]  /*0100*/  IMAD.IADD R10, R4, 0x1, -R9 ;  /* 0x00000001040a7824 */ /* 0x000fe200078e0a09 */
[----:B------:R-:W-:-:S03]  /*0110*/  ISETP.GE.AND P0, PT, R7, 0x4, PT ;  /* 0x000000040700780c */ /* 0x000fc60003f06270 */
[----:B------:R-:W-:Y:S01]  /*0120*/  IMAD R10, R7, 0x4, R10 ;  /* 0x00000004070a7824 */ /* 0x000fe200078e020a */
[----:B------:R-:W-:Y:S01]  /*0130*/  LOP3.LUT R7, R8, 0xfffffff0, RZ, 0xc0, !PT ;  /* 0xfffffff008077812 */ /* 0x000fe200078ec0ff */
[----:B------:R-:W-:Y:S01]  /*0140*/  IMAD.MOV.U32 R8, RZ, RZ, RZ ;  /* 0x000000ffff087224 */ /* 0x000fe200078e00ff */
[----:B------:R-:W-:-:S03]  /*0150*/  ISETP.LT.AND P0, PT, R4, 0x10, !P0 ;  /* 0x000000100400780c */ /* 0x000fc60004701270 */
[----:B------:R-:W-:-:S04]  /*0160*/  IMAD.IADD R7, R10, 0x1, R7 ;  /* 0x000000010a077824 */ /* 0x000fc800078e0207 */
[----:B--2---:R-:W-:-:S06]  /*0170*/  IMAD.WIDE R2, R7, 0x4, R2 ;  /* 0x0000000407027825 */ /* 0x004fcc00078e0202 */
[----:B------:R1:W2:Y:S01]  /*0180*/  @P0 LDG.E.EL R8, desc[UR6][R2.64] ;  /* 0x0000000602080981 */ /* 0x0002a2000c2e1900 */
[----:B------:R-:W3:Y:S01]  /*0190*/  S2UR UR5, SR_CgaCtaId ;  /* 0x00000000000579c3 */ /* 0x000ee20000008800 */
[C---:B------:R-:W-:Y:S01]  /*01a0*/  IMAD.SHL.U32 R4, R13.reuse, 0x4, RZ ;  /* 0x000000040d047824 */ /* 0x040fe200078e00ff */
[----:B------:R-:W-:Y:S01]  /*01b0*/  UMOV UR4, 0x400 ;  /* 0x0000040000047882 */ /* 0x000fe20000000000 */
[----:B------:R-:W-:Y:S02]  /*01c0*/  LOP3.LUT R7, R13, 0x1c, RZ, 0xc0, !PT ;  /* 0x0000001c0d077812 */ /* 0x000fe400078ec0ff */
[----:B------:R-:W-:Y:S02]  /*01d0*/  LOP3.LUT R6, R6, 0x3, R13, 0xf8, !PT ;  /* 0x0000000306067812 */ /* 0x000fe400078ef80d */
[----:B------:R-:W-:Y:S01]  /*01e0*/  LOP3.LUT R4, R4, 0x1c, RZ, 0xc0, !PT ;  /* 0x0000001c04047812 */ /* 0x000fe200078ec0ff */
[----:B-1----:R-:W1:Y:S01]  /*01f0*/  LDC.64 R2, c[0x0][0x218] ;  /* 0x00008600ff027b82 */ /* 0x002e620000000a00 */
[----:B------:R-:W-:-:S02]  /*0200*/  ISETP.GE.AND P0, PT, R6, 0x4, PT ;  /* 0x000000040600780c */ /* 0x000fc40003f06270 */
[----:B------:R-:W-:Y:S01]  /*0210*/  LOP3.LUT R5, R4, R5, RZ, 0xfc, !PT ;  /* 0x0000000504057212 */ /* 0x000fe200078efcff */
[----:B---3--:R-:W-:-:S06]  /*0220*/  UPRMT UR4, UR5, 0x654, UR4 ;  /* 0x0000065405047896 */ /* 0x008fcc0008000004 */
[----:B------:R-:W-:Y:S01]  /*0230*/  VIADD R10, R4, UR4 ;  /* 0x00000004040a7c36 */ /* 0x000fe20008000000 */
[----:B------:R-:W-:Y:S01]  /*0240*/  LOP3.LUT R4, R13, 0x1f, RZ, 0xc0, !PT ;  /* 0x0000001f0d047812 */ /* 0x000fe200078ec0ff */
[----:B------:R-:W-:Y:S02]  /*0250*/  VIADD R7, R7, UR4 ;  /* 0x0000000407077c36 */ /* 0x000fe40008000000 */
[----:B------:R-:W-:Y:S02]  /*0260*/  IMAD R9, R5, 0x4, R10 ;  /* 0x0000000405097824 */ /* 0x000fe400078e020a */
[----:B------:R-:W-:Y:S01]  /*0270*/  IMAD R10, R4, 0x4, R7 ;  /* 0x00000004040a7824 */ /* 0x000fe200078e0207 */
[----:B------:R-:W-:Y:S01]  /*0280*/  SHF.R.U32.HI R7, RZ, 0x2, R13 ;  /* 0x00000002ff077819 */ /* 0x000fe2000001160d */
[----:B------:R-:W3:Y:S03]  /*0290*/  LDC.64 R4, c[0x0][0x220] ;  /* 0x00008800ff047b82 */ /* 0x000ee60000000a00 */
[----:B------:R-:W-:-:S04]  /*02a0*/  SGXT.U32 R7, R7, 0x3 ;  /* 0x000000030707781a */ /* 0x000fc80000000000 */
[----:B------:R-:W-:-:S04]  /*02b0*/  LOP3.LUT R7, R0, R7, RZ, 0xfc, !PT ;  /* 0x0000000700077212 */ /* 0x000fc800078efcff */
[C---:B------:R-:W-:Y:S01]  /*02c0*/  ISETP.LT.AND P0, PT, R7.reuse, 0x10, !P0 ;  /* 0x000000100700780c */ /* 0x040fe20004701270 */
[----:B------:R-:W-:-:S04]  /*02d0*/  IMAD R7, R7, 0x4, R6 ;  /* 0x0000000407077824 */ /* 0x000fc800078e0206 */
[----:B-1----:R-:W-:-:S04]  /*02e0*/  IMAD.WIDE R2, R7, 0x4, R2 ;  /* 0x0000000407027825 */ /* 0x002fc800078e0202 */
[----:B---3--:R-:W-:Y:S01]  /*02f0*/  IMAD.WIDE R4, R7, 0x4, R4 ;  /* 0x0000000407047825 */ /* 0x008fe200078e0204 */
[----:B--2---:R-:W-:Y:S01]  /*0300*/  STS [R9], R8 ;  /* 0x0000000809007388 */ /* 0x004fe20000000800 */
[----:B------:R-:W-:Y:S06]  /*0310*/  BAR.SYNC.DEFER_BLOCKING 0x0 ;  /* 0x0000000000007b1d */ /* 0x000fec0000010000 */
[----:B------:R-:W1:Y:S04]  /*0320*/  LDS R11, [R10] ;  /* 0x000000000a0b7984 */ /* 0x000e680000000800 */
[----:B-1----:R1:W-:Y:S01]  /*0330*/  @P0 STG.E desc[UR6][R2.64], R11 ;  /* 0x0000000b02000986 */ /* 0x0023e2000c101906 */
[----:B------:R-:W-:Y:S05]  /*0340*/  @!P0 EXIT ;  /* 0x000000000000894d */ /* 0x000fea0003800000 */
[----:B------:R-:W-:Y:S01]  /*0350*/  STG.E desc[UR6][R4.64], R11 ;  /* 0x0000000b04007986 */ /* 0x000fe2000c101906 */
[----:B------:R-:W-:Y:S05]  /*0360*/  EXIT ;  /* 0x000000000000794d */ /* 0x000fea0003800000 */
.L_x_0:
[----:B------:R-:W-:-:S00]  /*0370*/  BRA `(.L_x_0) ;  /* 0xfffffffc00fc7947 */ /* 0x000fc0000383ffff */
[----:B------:R-:W-:-:S00]  /*0380*/  NOP ;  /* 0x0000000000007918 */ /* 0x000fc00000000000 */
[----:B------:R-:W-:-:S00]  /*0390*/  NOP ;  /* 0x0000000000007918 */ /* 0x000fc00000000000 */
[----:B------:R-:W-:-:S00]  /*03a0*/  NOP ;  /* 0x0000000000007918 */ /* 0x000fc00000000000 */
[----:B------:R-:W-:-:S00]  /*03b0*/  NOP ;  /* 0x0000000000007918 */ /* 0x000fc00000000000 */
[----:B------:R-:W-:-:S00]  /*03c0*/  NOP ;  /* 0x0000000000007918 */ /* 0x000fc00000000000 */
[----:B------:R-:W-:-:S00]  /*03d0*/  NOP ;  /* 0x0000000000007918 */ /* 0x000fc00000000000 */
[----:B------:R-:W-:-:S00]  /*03e0*/  NOP ;  /* 0x0000000000007918 */ /* 0x000fc00000000000 */
[----:B------:R-:W-:-:S00]  /*03f0*/  NOP ;  /* 0x0000000000007918 */ /* 0x000fc00000000000 */
.L_x_1:


//--------------------- .nv.shared.triton_poi_fused_clone_0 --------------------------
	.section	.nv.shared.triton_poi_fused_clone_0,"aw",@nobits
	.sectionflags	@""
	.align	16
	.zero		1024


//--------------------- .nv.constant0.triton_poi_fused_clone_0 --------------------------
	.section	.nv.constant0.triton_poi_fused_clone_0,"a",@progbits
	.sectionflags	@""
	.align	4
.nv.constant0.triton_poi_fused_clone_0:
	.zero		560
